//
// Generated by NVIDIA NVVM Compiler
//
// Compiler Build ID: CL-36424714
// Cuda compilation tools, release 13.0, V13.0.88
// Based on NVVM 20.0.0
//

.version 9.0
.target sm_100
.address_size 64

	// .globl	_Z12ci_manhattanPKfPjf

.visible .entry _Z12ci_manhattanPKfPjf(
	.param .u64 .ptr .align 1 _Z12ci_manhattanPKfPjf_param_0,
	.param .u64 .ptr .align 1 _Z12ci_manhattanPKfPjf_param_1,
	.param .f32 _Z12ci_manhattanPKfPjf_param_2
)
{
	.reg .pred 	%p<11>;
	.reg .b32 	%r<51>;
	.reg .b32 	%f<102>;
	.reg .b64 	%rd<29>;

	ld.param.u64 	%rd9, [_Z12ci_manhattanPKfPjf_param_0];
	ld.param.u64 	%rd8, [_Z12ci_manhattanPKfPjf_param_1];
	ld.param.f32 	%f17, [_Z12ci_manhattanPKfPjf_param_2];
	cvta.to.global.u64 	%rd1, %rd9;
	mov.u32 	%r23, %ntid.x;
	mov.u32 	%r24, %ctaid.x;
	mov.u32 	%r25, %tid.x;
	mad.lo.s32 	%r42, %r23, %r24, %r25;
	mul.wide.u32 	%rd10, %r42, 4;
	add.s64 	%rd11, %rd1, %rd10;
	ld.global.f32 	%f1, [%rd11];
	add.s32 	%r46, %r42, 1;
	mul.wide.u32 	%rd12, %r46, 4;
	add.s64 	%rd13, %rd1, %rd12;
	ld.global.f32 	%f2, [%rd13];
	add.s32 	%r26, %r42, 2;
	mul.wide.u32 	%rd14, %r26, 4;
	add.s64 	%rd15, %rd1, %rd14;
	ld.global.f32 	%f3, [%rd15];
	add.s32 	%r27, %r42, 3;
	mul.wide.u32 	%rd16, %r27, 4;
	add.s64 	%rd17, %rd1, %rd16;
	ld.global.f32 	%f4, [%rd17];
	add.s32 	%r28, %r42, 4;
	mul.wide.u32 	%rd18, %r28, 4;
	add.s64 	%rd19, %rd1, %rd18;
	ld.global.f32 	%f5, [%rd19];
	setp.gt.u32 	%p1, %r46, 9999;
	mov.b32 	%r50, 0;
	@%p1 bra 	$L__BB0_8;
	sub.s32 	%r3, 9999, %r42;
	and.b32  	%r4, %r3, 3;
	add.s32 	%r31, %r42, -9996;
	setp.lt.u32 	%p2, %r31, 3;
	mov.b32 	%r50, 0;
	mov.f32 	%f101, %f2;
	@%p2 bra 	$L__BB0_5;
	and.b32  	%r33, %r3, -4;
	neg.s32 	%r43, %r33;
	add.s64 	%rd21, %rd12, %rd1;
	add.s64 	%rd27, %rd21, 28;
	mov.b32 	%r50, 0;
	mov.f32 	%f96, %f2;
	mov.f32 	%f97, %f5;
	mov.f32 	%f98, %f4;
	mov.f32 	%f99, %f3;
$L__BB0_3:
	ld.global.f32 	%f101, [%rd27+-12];
	sub.f32 	%f18, %f1, %f96;
	abs.f32 	%f19, %f18;
	add.f32 	%f20, %f19, 0f00000000;
	sub.f32 	%f21, %f2, %f99;
	abs.f32 	%f22, %f21;
	add.f32 	%f23, %f20, %f22;
	sub.f32 	%f24, %f3, %f98;
	abs.f32 	%f25, %f24;
	add.f32 	%f26, %f23, %f25;
	sub.f32 	%f27, %f4, %f97;
	abs.f32 	%f28, %f27;
	add.f32 	%f29, %f26, %f28;
	sub.f32 	%f30, %f5, %f101;
	abs.f32 	%f31, %f30;
	add.f32 	%f32, %f29, %f31;
	setp.gt.f32 	%p3, %f17, %f32;
	selp.u32 	%r34, 1, 0, %p3;
	add.s32 	%r35, %r50, %r34;
	ld.global.f32 	%f11, [%rd27+-8];
	sub.f32 	%f33, %f1, %f99;
	abs.f32 	%f34, %f33;
	add.f32 	%f35, %f34, 0f00000000;
	sub.f32 	%f36, %f2, %f98;
	abs.f32 	%f37, %f36;
	add.f32 	%f38, %f35, %f37;
	sub.f32 	%f39, %f3, %f97;
	abs.f32 	%f40, %f39;
	add.f32 	%f41, %f38, %f40;
	sub.f32 	%f42, %f4, %f101;
	abs.f32 	%f43, %f42;
	add.f32 	%f44, %f41, %f43;
	sub.f32 	%f45, %f5, %f11;
	abs.f32 	%f46, %f45;
	add.f32 	%f47, %f44, %f46;
	setp.gt.f32 	%p4, %f17, %f47;
	selp.u32 	%r36, 1, 0, %p4;
	add.s32 	%r37, %r35, %r36;
	ld.global.f32 	%f12, [%rd27+-4];
	sub.f32 	%f48, %f1, %f98;
	abs.f32 	%f49, %f48;
	add.f32 	%f50, %f49, 0f00000000;
	sub.f32 	%f51, %f2, %f97;
	abs.f32 	%f52, %f51;
	add.f32 	%f53, %f50, %f52;
	sub.f32 	%f54, %f3, %f101;
	abs.f32 	%f55, %f54;
	add.f32 	%f56, %f53, %f55;
	sub.f32 	%f57, %f4, %f11;
	abs.f32 	%f58, %f57;
	add.f32 	%f59, %f56, %f58;
	sub.f32 	%f60, %f5, %f12;
	abs.f32 	%f61, %f60;
	add.f32 	%f62, %f59, %f61;
	setp.gt.f32 	%p5, %f17, %f62;
	selp.u32 	%r38, 1, 0, %p5;
	add.s32 	%r39, %r37, %r38;
	ld.global.f32 	%f13, [%rd27];
	sub.f32 	%f63, %f1, %f97;
	abs.f32 	%f64, %f63;
	add.f32 	%f65, %f64, 0f00000000;
	sub.f32 	%f66, %f2, %f101;
	abs.f32 	%f67, %f66;
	add.f32 	%f68, %f65, %f67;
	sub.f32 	%f69, %f3, %f11;
	abs.f32 	%f70, %f69;
	add.f32 	%f71, %f68, %f70;
	sub.f32 	%f72, %f4, %f12;
	abs.f32 	%f73, %f72;
	add.f32 	%f74, %f71, %f73;
	sub.f32 	%f75, %f5, %f13;
	abs.f32 	%f76, %f75;
	add.f32 	%f77, %f74, %f76;
	setp.gt.f32 	%p6, %f17, %f77;
	selp.u32 	%r40, 1, 0, %p6;
	add.s32 	%r50, %r39, %r40;
	add.s32 	%r43, %r43, 4;
	add.s32 	%r42, %r42, 4;
	add.s64 	%rd27, %rd27, 16;
	setp.ne.s32 	%p7, %r43, 0;
	mov.f32 	%f96, %f101;
	mov.f32 	%f97, %f13;
	mov.f32 	%f98, %f12;
	mov.f32 	%f99, %f11;
	@%p7 bra 	$L__BB0_3;
	add.s32 	%r46, %r42, 1;
$L__BB0_5:
	setp.eq.s32 	%p8, %r4, 0;
	@%p8 bra 	$L__BB0_8;
	neg.s32 	%r48, %r4;
	mul.wide.u32 	%rd22, %r46, 4;
	add.s64 	%rd23, %rd22, %rd1;
	add.s64 	%rd28, %rd23, 16;
$L__BB0_7:
	.pragma "nounroll";
	ld.global.f32 	%f16, [%rd28+-12];
	ld.global.f32 	%f78, [%rd28+-8];
	ld.global.f32 	%f79, [%rd28+-4];
	ld.global.f32 	%f80, [%rd28];
	sub.f32 	%f81, %f1, %f101;
	abs.f32 	%f82, %f81;
	add.f32 	%f83, %f82, 0f00000000;
	sub.f32 	%f84, %f2, %f16;
	abs.f32 	%f85, %f84;
	add.f32 	%f86, %f83, %f85;
	sub.f32 	%f87, %f3, %f78;
	abs.f32 	%f88, %f87;
	add.f32 	%f89, %f86, %f88;
	sub.f32 	%f90, %f4, %f79;
	abs.f32 	%f91, %f90;
	add.f32 	%f92, %f89, %f91;
	sub.f32 	%f93, %f5, %f80;
	abs.f32 	%f94, %f93;
	add.f32 	%f95, %f92, %f94;
	setp.gt.f32 	%p9, %f17, %f95;
	selp.u32 	%r41, 1, 0, %p9;
	add.s32 	%r50, %r50, %r41;
	add.s32 	%r48, %r48, 1;
	setp.ne.s32 	%p10, %r48, 0;
	add.s64 	%rd28, %rd28, 4;
	mov.f32 	%f101, %f16;
	@%p10 bra 	$L__BB0_7;
$L__BB0_8:
	cvta.to.global.u64 	%rd24, %rd8;
	add.s64 	%rd26, %rd24, %rd10;
	st.global.u32 	[%rd26], %r50;
	ret;

}


// ===== COMPILED SASS (sm_100) =====

	.target	sm_100

	.elftype	@"ET_EXEC"


//--------------------- .note.nv.tkinfo           --------------------------
	.section	.note.nv.tkinfo,"",@"SHT_NOTE"
	.sectionflags	@"SHF_NOTE_NV_TKINFO"
	.tkinfo
        /*0018*/ 	.word	0x00000002
        /*0030*/ 	.string	""
        /*0030*/ 	.string	"ptxas"
        /*0030*/ 	.string	"Cuda compilation tools, release 13.0, V13.0.88"
        /*0030*/ 	.string	"Build cuda_13.0.r13.0/compiler.36424714_0"
        /*0030*/ 	.string	"-arch sm_100 -m 64 "



//--------------------- .note.nv.cuinfo           --------------------------
	.section	.note.nv.cuinfo,"",@"SHT_NOTE"
	.sectionflags	@"SHF_NOTE_NV_CUINFO"
        /*0018*/ 	.short	0x0002
        /*001a*/ 	.short	0x0064
        /*001c*/ 	.short	0x0082
	.zero		2


//--------------------- .nv.info                  --------------------------
	.section	.nv.info,"",@"SHT_CUDA_INFO"
	.align	4


	//----- nvinfo : EIATTR_REGCOUNT
	.align		4
        /*0000*/ 	.byte	0x04, 0x2f
        /*0002*/ 	.short	(.L_1 - .L_0)
	.align		4
.L_0:
        /*0004*/ 	.word	index@(_Z12ci_manhattanPKfPjf)
        /*0008*/ 	.word	0x0000001d


	//----- nvinfo : EIATTR_FRAME_SIZE
	.align		4
.L_1:
        /*000c*/ 	.byte	0x04, 0x11
        /*000e*/ 	.short	(.L_3 - .L_2)
	.align		4
.L_2:
        /*0010*/ 	.word	index@(_Z12ci_manhattanPKfPjf)
        /*0014*/ 	.word	0x00000000


	//----- nvinfo : EIATTR_MIN_STACK_SIZE
	.align		4
.L_3:
        /*0018*/ 	.byte	0x04, 0x12
        /*001a*/ 	.short	(.L_5 - .L_4)
	.align		4
.L_4:
        /*001c*/ 	.word	index@(_Z12ci_manhattanPKfPjf)
        /*0020*/ 	.word	0x00000000
.L_5:


//--------------------- .nv.compat                --------------------------
	.section	.nv.compat,"",@"SHT_CUDA_COMPAT_INFO"
	.align	4
        /*0000*/ 	.byte	0x02, 0x09, 0x00, 0x00, 0x02, 0x02, 0x01, 0x00, 0x02, 0x05, 0x05, 0x00, 0x03, 0x07, 0x01, 0x01
        /*0010*/ 	.byte	0x02, 0x03, 0x00, 0x00, 0x02, 0x06, 0x01, 0x00, 0x04, 0x0b, 0x08, 0x00, 0x09, 0x00, 0x00, 0x00
        /*0020*/ 	.byte	0x00, 0x00, 0x00, 0x00


//--------------------- .nv.info._Z12ci_manhattanPKfPjf --------------------------
	.section	.nv.info._Z12ci_manhattanPKfPjf,"",@"SHT_CUDA_INFO"
	.sectionflags	@""
	.align	4


	//----- nvinfo : EIATTR_CUDA_API_VERSION
	.align		4
        /*0000*/ 	.byte	0x04, 0x37
        /*0002*/ 	.short	(.L_7 - .L_6)
.L_6:
        /*0004*/ 	.word	0x00000082


	//----- nvinfo : EIATTR_KPARAM_INFO
	.align		4
.L_7:
        /*0008*/ 	.byte	0x04, 0x17
        /*000a*/ 	.short	(.L_9 - .L_8)
.L_8:
        /*000c*/ 	.word	0x00000000
        /*0010*/ 	.short	0x0002
        /*0012*/ 	.short	0x0010
        /*0014*/ 	.byte	0x00, 0xf0, 0x11, 0x00


	//----- nvinfo : EIATTR_KPARAM_INFO
	.align		4
.L_9:
        /*0018*/ 	.byte	0x04, 0x17
        /*001a*/ 	.short	(.L_11 - .L_10)
.L_10:
        /*001c*/ 	.word	0x00000000
        /*0020*/ 	.short	0x0001
        /*0022*/ 	.short	0x0008
        /*0024*/ 	.byte	0x00, 0xf5, 0x21, 0x00


	//----- nvinfo : EIATTR_KPARAM_INFO
	.align		4
.L_11:
        /*0028*/ 	.byte	0x04, 0x17
        /*002a*/ 	.short	(.L_13 - .L_12)
.L_12:
        /*002c*/ 	.word	0x00000000
        /*0030*/ 	.short	0x0000
        /*0032*/ 	.short	0x0000
        /*0034*/ 	.byte	0x00, 0xf5, 0x21, 0x00


	//----- nvinfo : EIATTR_SPARSE_MMA_MASK
	.align		4
.L_13:
        /*0038*/ 	.byte	0x03, 0x50
        /*003a*/ 	.short	0x0000


	//----- nvinfo : EIATTR_MAXREG_COUNT
	.align		4
        /*003c*/ 	.byte	0x03, 0x1b
        /*003e*/ 	.short	0x00ff


	//----- nvinfo : EIATTR_MERCURY_ISA_VERSION
	.align		4
        /*0040*/ 	.byte	0x03, 0x5f
        /*0042*/ 	.short	0x0101


	//----- nvinfo : EIATTR_VRC_CTA_INIT_COUNT
	.align		4
        /*0044*/ 	.byte	0x02, 0x4a
	.zero		1
	.zero		1


	//----- nvinfo : EIATTR_EXIT_INSTR_OFFSETS
	.align		4
        /*0048*/ 	.byte	0x04, 0x1c
        /*004a*/ 	.short	(.L_15 - .L_14)


	//   ....[0]....
.L_14:
        /*004c*/ 	.word	0x00000950


	//----- nvinfo : EIATTR_CRS_STACK_SIZE
	.align		4
.L_15:
        /*0050*/ 	.byte	0x04, 0x1e
        /*0052*/ 	.short	(.L_17 - .L_16)
.L_16:
        /*0054*/ 	.word	0x00000000


	//----- nvinfo : EIATTR_CBANK_PARAM_SIZE
	.align		4
.L_17:
        /*0058*/ 	.byte	0x03, 0x19
        /*005a*/ 	.short	0x0014


	//----- nvinfo : EIATTR_PARAM_CBANK
	.align		4
        /*005c*/ 	.byte	0x04, 0x0a
        /*005e*/ 	.short	(.L_19 - .L_18)
	.align		4
.L_18:
        /*0060*/ 	.word	index@(.nv.constant0._Z12ci_manhattanPKfPjf)
        /*0064*/ 	.short	0x0380
        /*0066*/ 	.short	0x0014


	//----- nvinfo : EIATTR_SW_WAR
	.align		4
.L_19:
        /*0068*/ 	.byte	0x04, 0x36
        /*006a*/ 	.short	(.L_21 - .L_20)
.L_20:
        /*006c*/ 	.word	0x00000008
.L_21:


//--------------------- .nv.callgraph             --------------------------
	.section	.nv.callgraph,"",@"SHT_CUDA_CALLGRAPH"
	.align	4
	.sectionentsize	8
	.align		4
        /*0000*/ 	.word	0x00000000
	.align		4
        /*0004*/ 	.word	0xffffffff
	.align		4
        /*0008*/ 	.word	0x00000000
	.align		4
        /*000c*/ 	.word	0xfffffffe
	.align		4
        /*0010*/ 	.word	0x00000000
	.align		4
        /*0014*/ 	.word	0xfffffffd
	.align		4
        /*0018*/ 	.word	0x00000000
	.align		4
        /*001c*/ 	.word	0xfffffffc


//--------------------- .text._Z12ci_manhattanPKfPjf --------------------------
	.section	.text._Z12ci_manhattanPKfPjf,"ax",@progbits
	.align	128
        .global         _Z12ci_manhattanPKfPjf
        .type           _Z12ci_manhattanPKfPjf,@function
        .size           _Z12ci_manhattanPKfPjf,(.L_x_8 - _Z12ci_manhattanPKfPjf)
        .other          _Z12ci_manhattanPKfPjf,@"STO_CUDA_ENTRY STV_DEFAULT"
_Z12ci_manhattanPKfPjf:
.text._Z12ci_manhattanPKfPjf:
[----:B------:R-:W-:Y:S01]  /*0000*/  LDC R1, c[0x0][0x37c] ;  /* 0x0000df00ff017b82 */ /* 0x000fe20000000800 */
[----:B------:R-:W0:Y:S01]  /*0010*/  S2R R11, SR_CTAID.X ;  /* 0x00000000000b7919 */ /* 0x000e220000002500 */
[----:B------:R-:W0:Y:S01]  /*0020*/  LDCU UR6, c[0x0][0x360] ;  /* 0x00006c00ff0677ac */ /* 0x000e220008000800 */
[----:B------:R-:W-:Y:S01]  /*0030*/  BSSY.RECONVERGENT B0, `(.L_x_0) ;  /* 0x000008e000007945 */ /* 0x000fe20003800200 */
[----:B------:R-:W-:Y:S01]  /*0040*/  HFMA2 R10, -RZ, RZ, 0, 0 ;  /* 0x00000000ff0a7431 */ /* 0x000fe200000001ff */
[----:B------:R-:W0:Y:S01]  /*0050*/  S2R R0, SR_TID.X ;  /* 0x0000000000007919 */ /* 0x000e220000002100 */
[----:B------:R-:W1:Y:S01]  /*0060*/  LDCU.64 UR4, c[0x0][0x358] ;  /* 0x00006b00ff0477ac */ /* 0x000e620008000a00 */
[----:B------:R-:W2:Y:S01]  /*0070*/  LDCU UR7, c[0x0][0x390] ;  /* 0x00007200ff0777ac */ /* 0x000ea20008000800 */
[----:B0-----:R-:W-:Y:S01]  /*0080*/  IMAD R11, R11, UR6, R0 ;  /* 0x000000060b0b7c24 */ /* 0x001fe2000f8e0200 */
[----:B------:R-:W0:Y:S04]  /*0090*/  LDCU UR6, c[0x0][0x390] ;  /* 0x00007200ff0677ac */ /* 0x000e280008000800 */
[----:B------:R-:W-:-:S04]  /*00a0*/  IADD3 R23, PT, PT, R11, 0x1, RZ ;  /* 0x000000010b177810 */ /* 0x000fc80007ffe0ff */
[----:B------:R-:W-:-:S13]  /*00b0*/  ISETP.GT.U32.AND P0, PT, R23, 0x270f, PT ;  /* 0x0000270f1700780c */ /* 0x000fda0003f04070 */
[----:B012---:R-:W-:Y:S05]  /*00c0*/  @P0 BRA `(.L_x_1) ;  /* 0x0000000800100947 */ /* 0x007fea0003800000 */
[----:B------:R-:W0:Y:S01]  /*00d0*/  LDC.64 R2, c[0x0][0x380] ;  /* 0x0000e000ff027b82 */ /* 0x000e220000000a00 */
[C---:B------:R-:W-:Y:S02]  /*00e0*/  IADD3 R19, PT, PT, R11.reuse, 0x3, RZ ;  /* 0x000000030b137810 */ /* 0x040fe40007ffe0ff */
[C---:B------:R-:W-:Y:S02]  /*00f0*/  IADD3 R21, PT, PT, R11.reuse, 0x4, RZ ;  /* 0x000000040b157810 */ /* 0x040fe40007ffe0ff */
[----:B------:R-:W-:Y:S01]  /*0100*/  IADD3 R17, PT, PT, R11, 0x2, RZ ;  /* 0x000000020b117810 */ /* 0x000fe20007ffe0ff */
[----:B0-----:R-:W-:-:S04]  /*0110*/  IMAD.WIDE.U32 R4, R23, 0x4, R2 ;  /* 0x0000000417047825 */ /* 0x001fc800078e0002 */
[--C-:B------:R-:W-:Y:S01]  /*0120*/  IMAD.WIDE.U32 R18, R19, 0x4, R2.reuse ;  /* 0x0000000413127825 */ /* 0x100fe200078e0002 */
[----:B------:R-:W2:Y:S03]  /*0130*/  LDG.E R9, desc[UR4][R4.64] ;  /* 0x0000000404097981 */ /* 0x000ea6000c1e1900 */
[--C-:B------:R-:W-:Y:S01]  /*0140*/  IMAD.WIDE.U32 R20, R21, 0x4, R2.reuse ;  /* 0x0000000415147825 */ /* 0x100fe200078e0002 */
[----:B------:R-:W5:Y:S03]  /*0150*/  LDG.E R7, desc[UR4][R18.64] ;  /* 0x0000000412077981 */ /* 0x000f66000c1e1900 */
[----:B------:R-:W-:Y:S01]  /*0160*/  IMAD.WIDE.U32 R14, R11, 0x4, R2 ;  /* 0x000000040b0e7825 */ /* 0x000fe200078e0002 */
[----:B------:R-:W5:Y:S01]  /*0170*/  LDG.E R6, desc[UR4][R20.64] ;  /* 0x0000000414067981 */ /* 0x000f62000c1e1900 */
[----:B------:R-:W-:-:S02]  /*0180*/  MOV R13, R11 ;  /* 0x0000000b000d7202 */ /* 0x000fc40000000f00 */
[----:B------:R-:W-:Y:S01]  /*0190*/  IMAD.WIDE.U32 R16, R17, 0x4, R2 ;  /* 0x0000000411107825 */ /* 0x000fe200078e0002 */
[----:B------:R-:W5:Y:S01]  /*01a0*/  LDG.E R0, desc[UR4][R14.64] ;  /* 0x000000040e007981 */ /* 0x000f62000c1e1900 */
[C---:B------:R-:W-:Y:S01]  /*01b0*/  IADD3 R10, PT, PT, R13.reuse, -0x270c, RZ ;  /* 0xffffd8f40d0a7810 */ /* 0x040fe20007ffe0ff */
[----:B------:R-:W-:Y:S01]  /*01c0*/  BSSY.RECONVERGENT B1, `(.L_x_2) ;  /* 0x0000056000017945 */ /* 0x000fe20003800200 */
[----:B------:R-:W-:Y:S01]  /*01d0*/  IADD3 R22, PT, PT, -R13, 0x270f, RZ ;  /* 0x0000270f0d167810 */ /* 0x000fe20007ffe1ff */
[----:B------:R2:W5:Y:S01]  /*01e0*/  LDG.E R8, desc[UR4][R16.64] ;  /* 0x0000000410087981 */ /* 0x000562000c1e1900 */
[----:B------:R-:W-:Y:S02]  /*01f0*/  ISETP.GE.U32.AND P0, PT, R10, 0x3, PT ;  /* 0x000000030a00780c */ /* 0x000fe40003f06070 */
[----:B------:R-:W-:Y:S02]  /*0200*/  MOV R10, RZ ;  /* 0x000000ff000a7202 */ /* 0x000fe40000000f00 */
[----:B------:R-:W-:-:S02]  /*0210*/  LOP3.LUT R12, R22, 0x3, RZ, 0xc0, !PT ;  /* 0x00000003160c7812 */ /* 0x000fc400078ec0ff */
[----:B--2---:R-:W-:-:S07]  /*0220*/  MOV R16, R9 ;  /* 0x0000000900107202 */ /* 0x004fce0000000f00 */
[----:B------:R-:W-:Y:S05]  /*0230*/  @!P0 BRA `(.L_x_3) ;  /* 0x0000000400388947 */ /* 0x000fea0003800000 */
[----:B------:R-:W-:Y:S01]  /*0240*/  IADD3 R4, P0, PT, R4, 0x1c, RZ ;  /* 0x0000001c04047810 */ /* 0x000fe20007f1e0ff */
[----:B------:R-:W-:Y:S01]  /*0250*/  BSSY.RECONVERGENT B2, `(.L_x_4) ;  /* 0x000004b000027945 */ /* 0x000fe20003800200 */
[----:B------:R-:W-:Y:S02]  /*0260*/  LOP3.LUT R14, R22, 0xfffffffc, RZ, 0xc0, !PT ;  /* 0xfffffffc160e7812 */ /* 0x000fe400078ec0ff */
[----:B------:R-:W-:Y:S02]  /*0270*/  MOV R10, RZ ;  /* 0x000000ff000a7202 */ /* 0x000fe40000000f00 */
[----:B------:R-:W-:Y:S02]  /*0280*/  IADD3.X R5, PT, PT, RZ, R5, RZ, P0, !PT ;  /* 0x00000005ff057210 */ /* 0x000fe400007fe4ff */
[----:B------:R-:W-:Y:S02]  /*0290*/  MOV R23, R9 ;  /* 0x0000000900177202 */ /* 0x000fe40000000f00 */
[----:B-----5:R-:W-:-:S02]  /*02a0*/  MOV R19, R6 ;  /* 0x0000000600137202 */ /* 0x020fc40000000f00 */
[----:B------:R-:W-:Y:S02]  /*02b0*/  MOV R21, R7 ;  /* 0x0000000700157202 */ /* 0x000fe40000000f00 */
[----:B------:R-:W-:Y:S02]  /*02c0*/  MOV R22, R8 ;  /* 0x0000000800167202 */ /* 0x000fe40000000f00 */
[----:B------:R-:W-:-:S07]  /*02d0*/  IADD3 R14, PT, PT, -R14, RZ, RZ ;  /* 0x000000ff0e0e7210 */ /* 0x000fce0007ffe1ff */
.L_x_5:
[----:B------:R-:W2:Y:S04]  /*02e0*/  LDG.E R16, desc[UR4][R4.64+-0xc] ;  /* 0xfffff40404107981 */ /* 0x000ea8000c1e1900 */
[----:B------:R-:W3:Y:S04]  /*02f0*/  LDG.E R15, desc[UR4][R4.64+-0x8] ;  /* 0xfffff804040f7981 */ /* 0x000ee8000c1e1900 */
[----:B------:R-:W4:Y:S04]  /*0300*/  LDG.E R18, desc[UR4][R4.64+-0x4] ;  /* 0xfffffc0404127981 */ /* 0x000f28000c1e1900 */
[----:B------:R-:W5:Y:S01]  /*0310*/  LDG.E R17, desc[UR4][R4.64] ;  /* 0x0000000404117981 */ /* 0x000f62000c1e1900 */
[C---:B------:R-:W-:Y:S01]  /*0320*/  FADD R20, R0.reuse, -R23 ;  /* 0x8000001700147221 */ /* 0x040fe20000000000 */
[C-C-:B------:R-:W-:Y:S01]  /*0330*/  FADD R23, R9.reuse, -R22.reuse ;  /* 0x8000001609177221 */ /* 0x140fe20000000000 */
[----:B------:R-:W-:Y:S01]  /*0340*/  FADD R22, R0, -R22 ;  /* 0x8000001600167221 */ /* 0x000fe20000000000 */
[----:B------:R-:W-:Y:S01]  /*0350*/  FADD R26, R9, -R19 ;  /* 0x80000013091a7221 */ /* 0x000fe20000000000 */
[----:B------:R-:W-:Y:S01]  /*0360*/  FADD R20, RZ, |R20| ;  /* 0x40000014ff147221 */ /* 0x000fe20000000000 */
[----:B------:R-:W-:Y:S01]  /*0370*/  IADD3 R14, PT, PT, R14, 0x4, RZ ;  /* 0x000000040e0e7810 */ /* 0x000fe20007ffe0ff */
[----:B------:R-:W-:Y:S01]  /*0380*/  FADD R22, RZ, |R22| ;  /* 0x40000016ff167221 */ /* 0x000fe20000000000 */
[----:B------:R-:W-:Y:S01]  /*0390*/  IADD3 R13, PT, PT, R13, 0x4, RZ ;  /* 0x000000040d0d7810 */ /* 0x000fe20007ffe0ff */
[----:B------:R-:W-:Y:S01]  /*03a0*/  FADD R20, R20, |R23| ;  /* 0x4000001714147221 */ /* 0x000fe20000000000 */
[----:B------:R-:W-:-:S04]  /*03b0*/  FADD R23, R8, -R21 ;  /* 0x8000001508177221 */ /* 0x000fc80000000000 */
[----:B------:R-:W-:Y:S01]  /*03c0*/  FADD R20, R20, |R23| ;  /* 0x4000001714147221 */ /* 0x000fe20000000000 */
[--C-:B------:R-:W-:Y:S01]  /*03d0*/  FADD R23, R0, -R21.reuse ;  /* 0x8000001500177221 */ /* 0x100fe20000000000 */
[----:B------:R-:W-:-:S03]  /*03e0*/  FADD R21, R9, -R21 ;  /* 0x8000001509157221 */ /* 0x000fc60000000000 */
[----:B------:R-:W-:Y:S01]  /*03f0*/  FADD R25, RZ, |R23| ;  /* 0x40000017ff197221 */ /* 0x000fe20000000000 */
[----:B------:R-:W-:Y:S01]  /*0400*/  FADD R23, R7, -R19 ;  /* 0x8000001307177221 */ /* 0x000fe20000000000 */
[----:B------:R-:W-:Y:S02]  /*0410*/  FADD R24, R22, |R21| ;  /* 0x4000001516187221 */ /* 0x000fe40000000000 */
[----:B------:R-:W-:Y:S01]  /*0420*/  FADD R21, R25, |R26| ;  /* 0x4000001a19157221 */ /* 0x000fe20000000000 */
[----:B------:R-:W-:Y:S01]  /*0430*/  FADD R23, R20, |R23| ;  /* 0x4000001714177221 */ /* 0x000fe20000000000 */
[--C-:B------:R-:W-:Y:S01]  /*0440*/  FADD R25, R8, -R19.reuse ;  /* 0x8000001308197221 */ /* 0x100fe20000000000 */
[----:B------:R-:W-:-:S03]  /*0450*/  FADD R26, R0, -R19 ;  /* 0x80000013001a7221 */ /* 0x000fc60000000000 */
[----:B------:R-:W-:Y:S01]  /*0460*/  FADD R20, R24, |R25| ;  /* 0x4000001918147221 */ /* 0x000fe20000000000 */
[----:B------:R-:W-:Y:S01]  /*0470*/  FADD R26, RZ, |R26| ;  /* 0x4000001aff1a7221 */ /* 0x000fe20000000000 */
[--C-:B--2---:R-:W-:Y:S01]  /*0480*/  FADD R22, R6, -R16.reuse ;  /* 0x8000001006167221 */ /* 0x104fe20000000000 */
[----:B------:R-:W-:-:S03]  /*0490*/  FADD R25, R9, -R16 ;  /* 0x8000001009197221 */ /* 0x000fc60000000000 */
[----:B------:R-:W-:Y:S01]  /*04a0*/  FADD R19, R23, |R22| ;  /* 0x4000001617137221 */ /* 0x000fe20000000000 */
[--C-:B------:R-:W-:Y:S01]  /*04b0*/  FADD R23, R7, -R16.reuse ;  /* 0x8000001007177221 */ /* 0x100fe20000000000 */
[----:B------:R-:W-:Y:S01]  /*04c0*/  FADD R22, R8, -R16 ;  /* 0x8000001008167221 */ /* 0x000fe20000000000 */
[----:B------:R-:W-:Y:S01]  /*04d0*/  FADD R25, R26, |R25| ;  /* 0x400000191a197221 */ /* 0x000fe20000000000 */
[----:B---3--:R-:W-:Y:S01]  /*04e0*/  FADD R24, R8, -R15 ;  /* 0x8000000f08187221 */ /* 0x008fe20000000000 */
[----:B------:R-:W-:Y:S01]  /*04f0*/  FADD R20, R20, |R23| ;  /* 0x4000001714147221 */ /* 0x000fe20000000000 */
[--C-:B------:R-:W-:Y:S01]  /*0500*/  FADD R23, R6, -R15.reuse ;  /* 0x8000000f06177221 */ /* 0x100fe20000000000 */
[----:B------:R-:W-:Y:S01]  /*0510*/  FSETP.GEU.AND P0, PT, R19, UR7, PT ;  /* 0x0000000713007c0b */ /* 0x000fe2000bf0e000 */
[----:B------:R-:W-:Y:S01]  /*0520*/  FADD R21, R21, |R22| ;  /* 0x4000001615157221 */ /* 0x000fe20000000000 */
[----:B------:R-:W-:Y:S01]  /*0530*/  FADD R22, R7, -R15 ;  /* 0x8000000f07167221 */ /* 0x000fe20000000000 */
[----:B------:R-:W-:Y:S01]  /*0540*/  FADD R20, R20, |R23| ;  /* 0x4000001714147221 */ /* 0x000fe20000000000 */
[----:B------:R-:W-:Y:S01]  /*0550*/  FADD R24, R25, |R24| ;  /* 0x4000001819187221 */ /* 0x000fe20000000000 */
[----:B----4-:R-:W-:Y:S01]  /*0560*/  FADD R19, R7, -R18 ;  /* 0x8000001207137221 */ /* 0x010fe20000000000 */
[----:B------:R-:W-:Y:S01]  /*0570*/  FADD R21, R21, |R22| ;  /* 0x4000001615157221 */ /* 0x000fe20000000000 */
[----:B------:R-:W-:Y:S01]  /*0580*/  FADD R22, R6, -R18 ;  /* 0x8000001206167221 */ /* 0x000fe20000000000 */
[----:B------:R-:W-:Y:S01]  /*0590*/  FSETP.GEU.AND P1, PT, R20, UR7, PT ;  /* 0x0000000714007c0b */ /* 0x000fe2000bf2e000 */
[----:B------:R-:W-:Y:S01]  /*05a0*/  FADD R19, R24, |R19| ;  /* 0x4000001318137221 */ /* 0x000fe20000000000 */
[----:B------:R-:W-:Y:S01]  /*05b0*/  IADD3 R20, PT, PT, R10, 0x1, RZ ;  /* 0x000000010a147810 */ /* 0x000fe20007ffe0ff */
[----:B------:R-:W-:Y:S01]  /*05c0*/  FADD R21, R21, |R22| ;  /* 0x4000001615157221 */ /* 0x000fe20000000000 */
[----:B------:R-:W-:-:S02]  /*05d0*/  MOV R23, R16 ;  /* 0x0000001000177202 */ /* 0x000fc40000000f00 */
[----:B------:R-:W-:Y:S01]  /*05e0*/  @P0 IADD3 R20, PT, PT, R10, RZ, RZ ;  /* 0x000000ff0a140210 */ /* 0x000fe20007ffe0ff */
[----:B-----5:R-:W-:Y:S01]  /*05f0*/  FADD R10, R6, -R17 ;  /* 0x80000011060a7221 */ /* 0x020fe20000000000 */
[----:B------:R-:W-:Y:S02]  /*0600*/  FSETP.GEU.AND P2, PT, R21, UR7, PT ;  /* 0x0000000715007c0b */ /* 0x000fe4000bf4e000 */
[C---:B------:R-:W-:Y:S01]  /*0610*/  IADD3 R21, PT, PT, R20.reuse, 0x1, RZ ;  /* 0x0000000114157810 */ /* 0x040fe20007ffe0ff */
[----:B------:R-:W-:Y:S01]  /*0620*/  FADD R10, R19, |R10| ;  /* 0x4000000a130a7221 */ /* 0x000fe20000000000 */
[----:B------:R-:W-:Y:S02]  /*0630*/  MOV R22, R15 ;  /* 0x0000000f00167202 */ /* 0x000fe40000000f00 */
[----:B------:R-:W-:Y:S02]  /*0640*/  @P1 IADD3 R21, PT, PT, R20, RZ, RZ ;  /* 0x000000ff14151210 */ /* 0x000fe40007ffe0ff */
[----:B------:R-:W-:-:S02]  /*0650*/  IADD3 R4, P1, PT, R4, 0x10, RZ ;  /* 0x0000001004047810 */ /* 0x000fc40007f3e0ff */
[----:B------:R-:W-:Y:S02]  /*0660*/  FSETP.GEU.AND P0, PT, R10, UR7, PT ;  /* 0x000000070a007c0b */ /* 0x000fe4000bf0e000 */
[----:B------:R-:W-:Y:S02]  /*0670*/  IADD3.X R5, PT, PT, RZ, R5, RZ, P1, !PT ;  /* 0x00000005ff057210 */ /* 0x000fe40000ffe4ff */
[----:B------:R-:W-:Y:S02]  /*0680*/  ISETP.NE.AND P1, PT, R14, RZ, PT ;  /* 0x000000ff0e00720c */ /* 0x000fe40003f25270 */
[C---:B------:R-:W-:Y:S02]  /*0690*/  IADD3 R19, PT, PT, R21.reuse, 0x1, RZ ;  /* 0x0000000115137810 */ /* 0x040fe40007ffe0ff */
[----:B------:R-:W-:Y:S02]  /*06a0*/  @P2 IADD3 R19, PT, PT, R21, RZ, RZ ;  /* 0x000000ff15132210 */ /* 0x000fe40007ffe0ff */
[----:B------:R-:W-:-:S02]  /*06b0*/  MOV R21, R18 ;  /* 0x0000001200157202 */ /* 0x000fc40000000f00 */
[C---:B------:R-:W-:Y:S02]  /*06c0*/  IADD3 R10, PT, PT, R19.reuse, 0x1, RZ ;  /* 0x00000001130a7810 */ /* 0x040fe40007ffe0ff */
[----:B------:R-:W-:Y:S02]  /*06d0*/  @P0 IADD3 R10, PT, PT, R19, RZ, RZ ;  /* 0x000000ff130a0210 */ /* 0x000fe40007ffe0ff */
[----:B------:R-:W-:Y:S01]  /*06e0*/  MOV R19, R17 ;  /* 0x0000001100137202 */ /* 0x000fe20000000f00 */
[----:B------:R-:W-:Y:S06]  /*06f0*/  @P1 BRA `(.L_x_5) ;  /* 0xfffffff800f81947 */ /* 0x000fec000383ffff */
[----:B------:R-:W-:Y:S05]  /*0700*/  BSYNC.RECONVERGENT B2 ;  /* 0x0000000000027941 */ /* 0x000fea0003800200 */
.L_x_4:
[----:B------:R-:W-:-:S07]  /*0710*/  IADD3 R23, PT, PT, R13, 0x1, RZ ;  /* 0x000000010d177810 */ /* 0x000fce0007ffe0ff */
.L_x_3:
[----:B------:R-:W-:Y:S05]  /*0720*/  BSYNC.RECONVERGENT B1 ;  /* 0x0000000000017941 */ /* 0x000fea0003800200 */
.L_x_2:
[----:B------:R-:W-:-:S13]  /*0730*/  ISETP.NE.AND P0, PT, R12, RZ, PT ;  /* 0x000000ff0c00720c */ /* 0x000fda0003f05270 */
[----:B------:R-:W-:Y:S05]  /*0740*/  @!P0 BRA `(.L_x_1) ;  /* 0x0000000000708947 */ /* 0x000fea0003800000 */
[----:B------:R-:W-:Y:S01]  /*0750*/  IMAD.WIDE.U32 R2, R23, 0x4, R2 ;  /* 0x0000000417027825 */ /* 0x000fe200078e0002 */
[----:B------:R-:W-:Y:S02]  /*0760*/  IADD3 R12, PT, PT, -R12, RZ, RZ ;  /* 0x000000ff0c0c7210 */ /* 0x000fe40007ffe1ff */
[----:B------:R-:W-:-:S04]  /*0770*/  IADD3 R2, P0, PT, R2, 0x10, RZ ;  /* 0x0000001002027810 */ /* 0x000fc80007f1e0ff */
[----:B------:R-:W-:-:S09]  /*0780*/  IADD3.X R3, PT, PT, RZ, R3, RZ, P0, !PT ;  /* 0x00000003ff037210 */ /* 0x000fd200007fe4ff */
.L_x_6:
[----:B------:R-:W2:Y:S04]  /*0790*/  LDG.E R4, desc[UR4][R2.64+-0xc] ;  /* 0xfffff40402047981 */ /* 0x000ea8000c1e1900 */
[----:B------:R-:W3:Y:S04]  /*07a0*/  LDG.E R5, desc[UR4][R2.64+-0x8] ;  /* 0xfffff80402057981 */ /* 0x000ee8000c1e1900 */
[----:B------:R-:W4:Y:S04]  /*07b0*/  LDG.E R14, desc[UR4][R2.64+-0x4] ;  /* 0xfffffc04020e7981 */ /* 0x000f28000c1e1900 */
[----:B------:R0:W4:Y:S01]  /*07c0*/  LDG.E R13, desc[UR4][R2.64] ;  /* 0x00000004020d7981 */ /* 0x000122000c1e1900 */
[----:B-----5:R-:W-:Y:S01]  /*07d0*/  FADD R15, R0, -R16 ;  /* 0x80000010000f7221 */ /* 0x020fe20000000000 */
[----:B------:R-:W-:-:S03]  /*07e0*/  IADD3 R12, PT, PT, R12, 0x1, RZ ;  /* 0x000000010c0c7810 */ /* 0x000fc60007ffe0ff */
[----:B------:R-:W-:Y:S01]  /*07f0*/  FADD R15, RZ, |R15| ;  /* 0x4000000fff0f7221 */ /* 0x000fe20000000000 */
[----:B------:R-:W-:Y:S02]  /*0800*/  ISETP.NE.AND P1, PT, R12, RZ, PT ;  /* 0x000000ff0c00720c */ /* 0x000fe40003f25270 */
[----:B0-----:R-:W-:-:S04]  /*0810*/  IADD3 R2, P2, PT, R2, 0x4, RZ ;  /* 0x0000000402027810 */ /* 0x001fc80007f5e0ff */
[----:B------:R-:W-:Y:S01]  /*0820*/  IADD3.X R3, PT, PT, RZ, R3, RZ, P2, !PT ;  /* 0x00000003ff037210 */ /* 0x000fe200017fe4ff */
[----:B--2---:R-:W-:-:S04]  /*0830*/  FADD R16, R9, -R4 ;  /* 0x8000000409107221 */ /* 0x004fc80000000000 */
[----:B------:R-:W-:Y:S01]  /*0840*/  FADD R15, R15, |R16| ;  /* 0x400000100f0f7221 */ /* 0x000fe20000000000 */
[----:B---3--:R-:W-:Y:S01]  /*0850*/  FADD R16, R8, -R5 ;  /* 0x8000000508107221 */ /* 0x008fe20000000000 */
[----:B------:R-:W-:Y:S01]  /*0860*/  IADD3 R5, PT, PT, R10, 0x1, RZ ;  /* 0x000000010a057810 */ /* 0x000fe20007ffe0ff */
[----:B----4-:R-:W-:Y:S02]  /*0870*/  FADD R14, R7, -R14 ;  /* 0x8000000e070e7221 */ /* 0x010fe40000000000 */
[----:B------:R-:W-:Y:S01]  /*0880*/  FADD R15, R15, |R16| ;  /* 0x400000100f0f7221 */ /* 0x000fe20000000000 */
[----:B------:R-:W-:Y:S01]  /*0890*/  MOV R16, R4 ;  /* 0x0000000400107202 */ /* 0x000fe20000000f00 */
[----:B------:R-:W-:Y:S02]  /*08a0*/  FADD R13, R6, -R13 ;  /* 0x8000000d060d7221 */ /* 0x000fe40000000000 */
[----:B------:R-:W-:-:S04]  /*08b0*/  FADD R14, R15, |R14| ;  /* 0x4000000e0f0e7221 */ /* 0x000fc80000000000 */
[----:B------:R-:W-:-:S05]  /*08c0*/  FADD R13, R14, |R13| ;  /* 0x4000000d0e0d7221 */ /* 0x000fca0000000000 */
[----:B------:R-:W-:-:S13]  /*08d0*/  FSETP.GEU.AND P0, PT, R13, UR6, PT ;  /* 0x000000060d007c0b */ /* 0x000fda000bf0e000 */
[----:B------:R-:W-:-:S04]  /*08e0*/  @P0 IADD3 R5, PT, PT, R10, RZ, RZ ;  /* 0x000000ff0a050210 */ /* 0x000fc80007ffe0ff */
[----:B------:R-:W-:Y:S01]  /*08f0*/  MOV R10, R5 ;  /* 0x00000005000a7202 */ /* 0x000fe20000000f00 */
[----:B------:R-:W-:Y:S06]  /*0900*/  @P1 BRA `(.L_x_6) ;  /* 0xfffffffc00a01947 */ /* 0x000fec000383ffff */
.L_x_1:
[----:B------:R-:W-:Y:S05]  /*0910*/  BSYNC.RECONVERGENT B0 ;  /* 0x0000000000007941 */ /* 0x000fea0003800200 */
.L_x_0:
[----:B------:R-:W0:Y:S02]  /*0920*/  LDC.64 R2, c[0x0][0x388] ;  /* 0x0000e200ff027b82 */ /* 0x000e240000000a00 */
[----:B0-----:R-:W-:-:S05]  /*0930*/  IMAD.WIDE.U32 R2, R11, 0x4, R2 ;  /* 0x000000040b027825 */ /* 0x001fca00078e0002 */
[----:B------:R-:W-:Y:S01]  /*0940*/  STG.E desc[UR4][R2.64], R10 ;  /* 0x0000000a02007986 */ /* 0x000fe2000c101904 */
[----:B------:R-:W-:Y:S05]  /*0950*/  EXIT ;  /* 0x000000000000794d */ /* 0x000fea0003800000 */
.L_x_7:
[----:B------:R-:W-:-:S00]  /*0960*/  BRA `(.L_x_7) ;  /* 0xfffffffc00fc7947 */ /* 0x000fc0000383ffff */
[----:B------:R-:W-:-:S00]  /*0970*/  NOP ;  /* 0x0000000000007918 */ /* 0x000fc00000000000 */
        /* <DEDUP_REMOVED lines=8> */
.L_x_8:


//--------------------- .nv.shared.reserved.0     --------------------------
	.section	.nv.shared.reserved.0,"aw",@nobits
	.weak		__nv_reservedSMEM_offset_0_alias
	.size		__nv_reservedSMEM_offset_0_alias, 0, 64
	.other		__nv_reservedSMEM_offset_0_alias,@"STO_CUDA_RESERVED_SHARED STV_DEFAULT"
__nv_reservedSMEM_offset_0_alias:
	.zero		0
	.zero		64


//--------------------- .nv.constant0._Z12ci_manhattanPKfPjf --------------------------
	.section	.nv.constant0._Z12ci_manhattanPKfPjf,"a",@progbits
	.sectionflags	@""
	.align	4
.nv.constant0._Z12ci_manhattanPKfPjf:
	.zero		916


//--------------------- SYMBOLS --------------------------

	.type		.nv.reservedSmem.offset0,@object
	.size		.nv.reservedSmem.offset0,0x4
